//
// Generated by NVIDIA NVVM Compiler
//
// Compiler Build ID: CL-36424714
// Cuda compilation tools, release 13.0, V13.0.88
// Based on NVVM 20.0.0
//

.version 9.0
.target sm_100
.address_size 64

	// .globl	_Z12genIncVectorPf

.visible .entry _Z12genIncVectorPf(
	.param .u64 .ptr .align 1 _Z12genIncVectorPf_param_0
)
{
	.reg .b32 	%r<6>;
	.reg .b32 	%f<2>;
	.reg .b64 	%rd<5>;

	ld.param.u64 	%rd1, [_Z12genIncVectorPf_param_0];
	cvta.to.global.u64 	%rd2, %rd1;
	mov.u32 	%r1, %ctaid.x;
	shl.b32 	%r2, %r1, 10;
	mov.u32 	%r3, %tid.x;
	or.b32  	%r4, %r2, %r3;
	add.s32 	%r5, %r4, 1;
	cvt.rn.f32.s32 	%f1, %r5;
	mul.wide.s32 	%rd3, %r4, 4;
	add.s64 	%rd4, %rd2, %rd3;
	st.global.f32 	[%rd4], %f1;
	ret;

}
	// .globl	_Z6vecAddPfS_S_
.visible .entry _Z6vecAddPfS_S_(
	.param .u64 .ptr .align 1 _Z6vecAddPfS_S__param_0,
	.param .u64 .ptr .align 1 _Z6vecAddPfS_S__param_1,
	.param .u64 .ptr .align 1 _Z6vecAddPfS_S__param_2
)
{
	.reg .b32 	%r<5>;
	.reg .b32 	%f<4>;
	.reg .b64 	%rd<11>;

	ld.param.u64 	%rd1, [_Z6vecAddPfS_S__param_0];
	ld.param.u64 	%rd2, [_Z6vecAddPfS_S__param_1];
	ld.param.u64 	%rd3, [_Z6vecAddPfS_S__param_2];
	cvta.to.global.u64 	%rd4, %rd3;
	cvta.to.global.u64 	%rd5, %rd2;
	cvta.to.global.u64 	%rd6, %rd1;
	mov.u32 	%r1, %ctaid.x;
	shl.b32 	%r2, %r1, 10;
	mov.u32 	%r3, %tid.x;
	or.b32  	%r4, %r2, %r3;
	mul.wide.s32 	%rd7, %r4, 4;
	add.s64 	%rd8, %rd6, %rd7;
	ld.global.f32 	%f1, [%rd8];
	add.s64 	%rd9, %rd5, %rd7;
	ld.global.f32 	%f2, [%rd9];
	add.f32 	%f3, %f1, %f2;
	add.s64 	%rd10, %rd4, %rd7;
	st.global.f32 	[%rd10], %f3;
	ret;

}


// ===== COMPILED SASS (sm_100) =====

	.target	sm_100

	.elftype	@"ET_EXEC"


//--------------------- .note.nv.tkinfo           --------------------------
	.section	.note.nv.tkinfo,"",@"SHT_NOTE"
	.sectionflags	@"SHF_NOTE_NV_TKINFO"
	.tkinfo
        /*0018*/ 	.word	0x00000002
        /*0030*/ 	.string	""
        /*0030*/ 	.string	"ptxas"
        /*0030*/ 	.string	"Cuda compilation tools, release 13.0, V13.0.88"
        /*0030*/ 	.string	"Build cuda_13.0.r13.0/compiler.36424714_0"
        /*0030*/ 	.string	"-arch sm_100 -m 64 "



//--------------------- .note.nv.cuinfo           --------------------------
	.section	.note.nv.cuinfo,"",@"SHT_NOTE"
	.sectionflags	@"SHF_NOTE_NV_CUINFO"
        /*0018*/ 	.short	0x0002
        /*001a*/ 	.short	0x0064
        /*001c*/ 	.short	0x0082
	.zero		2


//--------------------- .nv.info                  --------------------------
	.section	.nv.info,"",@"SHT_CUDA_INFO"
	.align	4


	//----- nvinfo : EIATTR_REGCOUNT
	.align		4
        /*0000*/ 	.byte	0x04, 0x2f
        /*0002*/ 	.short	(.L_1 - .L_0)
	.align		4
.L_0:
        /*0004*/ 	.word	index@(_Z12genIncVectorPf)
        /*0008*/ 	.word	0x00000008


	//----- nvinfo : EIATTR_FRAME_SIZE
	.align		4
.L_1:
        /*000c*/ 	.byte	0x04, 0x11
        /*000e*/ 	.short	(.L_3 - .L_2)
	.align		4
.L_2:
        /*0010*/ 	.word	index@(_Z12genIncVectorPf)
        /*0014*/ 	.word	0x00000000


	//----- nvinfo : EIATTR_REGCOUNT
	.align		4
.L_3:
        /*0018*/ 	.byte	0x04, 0x2f
        /*001a*/ 	.short	(.L_5 - .L_4)
	.align		4
.L_4:
        /*001c*/ 	.word	index@(_Z6vecAddPfS_S_)
        /*0020*/ 	.word	0x0000000c


	//----- nvinfo : EIATTR_FRAME_SIZE
	.align		4
.L_5:
        /*0024*/ 	.byte	0x04, 0x11
        /*0026*/ 	.short	(.L_7 - .L_6)
	.align		4
.L_6:
        /*0028*/ 	.word	index@(_Z6vecAddPfS_S_)
        /*002c*/ 	.word	0x00000000


	//----- nvinfo : EIATTR_MIN_STACK_SIZE
	.align		4
.L_7:
        /*0030*/ 	.byte	0x04, 0x12
        /*0032*/ 	.short	(.L_9 - .L_8)
	.align		4
.L_8:
        /*0034*/ 	.word	index@(_Z6vecAddPfS_S_)
        /*0038*/ 	.word	0x00000000


	//----- nvinfo : EIATTR_MIN_STACK_SIZE
	.align		4
.L_9:
        /*003c*/ 	.byte	0x04, 0x12
        /*003e*/ 	.short	(.L_11 - .L_10)
	.align		4
.L_10:
        /*0040*/ 	.word	index@(_Z12genIncVectorPf)
        /*0044*/ 	.word	0x00000000
.L_11:


//--------------------- .nv.compat                --------------------------
	.section	.nv.compat,"",@"SHT_CUDA_COMPAT_INFO"
	.align	4
        /*0000*/ 	.byte	0x02, 0x09, 0x00, 0x00, 0x02, 0x02, 0x01, 0x00, 0x02, 0x05, 0x05, 0x00, 0x03, 0x07, 0x01, 0x01
        /*0010*/ 	.byte	0x02, 0x03, 0x00, 0x00, 0x02, 0x06, 0x01, 0x00, 0x04, 0x0b, 0x08, 0x00, 0x09, 0x00, 0x00, 0x00
        /*0020*/ 	.byte	0x00, 0x00, 0x00, 0x00


//--------------------- .nv.info._Z6vecAddPfS_S_  --------------------------
	.section	.nv.info._Z6vecAddPfS_S_,"",@"SHT_CUDA_INFO"
	.sectionflags	@""
	.align	4


	//----- nvinfo : EIATTR_CUDA_API_VERSION
	.align		4
        /*0000*/ 	.byte	0x04, 0x37
        /*0002*/ 	.short	(.L_13 - .L_12)
.L_12:
        /*0004*/ 	.word	0x00000082


	//----- nvinfo : EIATTR_KPARAM_INFO
	.align		4
.L_13:
        /*0008*/ 	.byte	0x04, 0x17
        /*000a*/ 	.short	(.L_15 - .L_14)
.L_14:
        /*000c*/ 	.word	0x00000000
        /*0010*/ 	.short	0x0002
        /*0012*/ 	.short	0x0010
        /*0014*/ 	.byte	0x00, 0xf5, 0x21, 0x00


	//----- nvinfo : EIATTR_KPARAM_INFO
	.align		4
.L_15:
        /*0018*/ 	.byte	0x04, 0x17
        /*001a*/ 	.short	(.L_17 - .L_16)
.L_16:
        /*001c*/ 	.word	0x00000000
        /*0020*/ 	.short	0x0001
        /*0022*/ 	.short	0x0008
        /*0024*/ 	.byte	0x00, 0xf5, 0x21, 0x00


	//----- nvinfo : EIATTR_KPARAM_INFO
	.align		4
.L_17:
        /*0028*/ 	.byte	0x04, 0x17
        /*002a*/ 	.short	(.L_19 - .L_18)
.L_18:
        /*002c*/ 	.word	0x00000000
        /*0030*/ 	.short	0x0000
        /*0032*/ 	.short	0x0000
        /*0034*/ 	.byte	0x00, 0xf5, 0x21, 0x00


	//----- nvinfo : EIATTR_SPARSE_MMA_MASK
	.align		4
.L_19:
        /*0038*/ 	.byte	0x03, 0x50
        /*003a*/ 	.short	0x0000


	//----- nvinfo : EIATTR_MAXREG_COUNT
	.align		4
        /*003c*/ 	.byte	0x03, 0x1b
        /*003e*/ 	.short	0x00ff


	//----- nvinfo : EIATTR_MERCURY_ISA_VERSION
	.align		4
        /*0040*/ 	.byte	0x03, 0x5f
        /*0042*/ 	.short	0x0101


	//----- nvinfo : EIATTR_VRC_CTA_INIT_COUNT
	.align		4
        /*0044*/ 	.byte	0x02, 0x4a
	.zero		1
	.zero		1


	//----- nvinfo : EIATTR_EXIT_INSTR_OFFSETS
	.align		4
        /*0048*/ 	.byte	0x04, 0x1c
        /*004a*/ 	.short	(.L_21 - .L_20)


	//   ....[0]....
.L_20:
        /*004c*/ 	.word	0x00000100


	//----- nvinfo : EIATTR_CBANK_PARAM_SIZE
	.align		4
.L_21:
        /*0050*/ 	.byte	0x03, 0x19
        /*0052*/ 	.short	0x0018


	//----- nvinfo : EIATTR_PARAM_CBANK
	.align		4
        /*0054*/ 	.byte	0x04, 0x0a
        /*0056*/ 	.short	(.L_23 - .L_22)
	.align		4
.L_22:
        /*0058*/ 	.word	index@(.nv.constant0._Z6vecAddPfS_S_)
        /*005c*/ 	.short	0x0380
        /*005e*/ 	.short	0x0018


	//----- nvinfo : EIATTR_SW_WAR
	.align		4
.L_23:
        /*0060*/ 	.byte	0x04, 0x36
        /*0062*/ 	.short	(.L_25 - .L_24)
.L_24:
        /*0064*/ 	.word	0x00000008
.L_25:


//--------------------- .nv.info._Z12genIncVectorPf --------------------------
	.section	.nv.info._Z12genIncVectorPf,"",@"SHT_CUDA_INFO"
	.sectionflags	@""
	.align	4


	//----- nvinfo : EIATTR_CUDA_API_VERSION
	.align		4
        /*0000*/ 	.byte	0x04, 0x37
        /*0002*/ 	.short	(.L_27 - .L_26)
.L_26:
        /*0004*/ 	.word	0x00000082


	//----- nvinfo : EIATTR_KPARAM_INFO
	.align		4
.L_27:
        /*0008*/ 	.byte	0x04, 0x17
        /*000a*/ 	.short	(.L_29 - .L_28)
.L_28:
        /*000c*/ 	.word	0x00000000
        /*0010*/ 	.short	0x0000
        /*0012*/ 	.short	0x0000
        /*0014*/ 	.byte	0x00, 0xf5, 0x21, 0x00


	//----- nvinfo : EIATTR_SPARSE_MMA_MASK
	.align		4
.L_29:
        /*0018*/ 	.byte	0x03, 0x50
        /*001a*/ 	.short	0x0000


	//----- nvinfo : EIATTR_MAXREG_COUNT
	.align		4
        /*001c*/ 	.byte	0x03, 0x1b
        /*001e*/ 	.short	0x00ff


	//----- nvinfo : EIATTR_MERCURY_ISA_VERSION
	.align		4
        /*0020*/ 	.byte	0x03, 0x5f
        /*0022*/ 	.short	0x0101


	//----- nvinfo : EIATTR_VRC_CTA_INIT_COUNT
	.align		4
        /*0024*/ 	.byte	0x02, 0x4a
	.zero		1
	.zero		1


	//----- nvinfo : EIATTR_EXIT_INSTR_OFFSETS
	.align		4
        /*0028*/ 	.byte	0x04, 0x1c
        /*002a*/ 	.short	(.L_31 - .L_30)


	//   ....[0]....
.L_30:
        /*002c*/ 	.word	0x000000b0


	//----- nvinfo : EIATTR_CBANK_PARAM_SIZE
	.align		4
.L_31:
        /*0030*/ 	.byte	0x03, 0x19
        /*0032*/ 	.short	0x0008


	//----- nvinfo : EIATTR_PARAM_CBANK
	.align		4
        /*0034*/ 	.byte	0x04, 0x0a
        /*0036*/ 	.short	(.L_33 - .L_32)
	.align		4
.L_32:
        /*0038*/ 	.word	index@(.nv.constant0._Z12genIncVectorPf)
        /*003c*/ 	.short	0x0380
        /*003e*/ 	.short	0x0008


	//----- nvinfo : EIATTR_SW_WAR
	.align		4
.L_33:
        /*0040*/ 	.byte	0x04, 0x36
        /*0042*/ 	.short	(.L_35 - .L_34)
.L_34:
        /*0044*/ 	.word	0x00000008
.L_35:


//--------------------- .nv.callgraph             --------------------------
	.section	.nv.callgraph,"",@"SHT_CUDA_CALLGRAPH"
	.align	4
	.sectionentsize	8
	.align		4
        /*0000*/ 	.word	0x00000000
	.align		4
        /*0004*/ 	.word	0xffffffff
	.align		4
        /*0008*/ 	.word	0x00000000
	.align		4
        /*000c*/ 	.word	0xfffffffe
	.align		4
        /*0010*/ 	.word	0x00000000
	.align		4
        /*0014*/ 	.word	0xfffffffd
	.align		4
        /*0018*/ 	.word	0x00000000
	.align		4
        /*001c*/ 	.word	0xfffffffc


//--------------------- .text._Z6vecAddPfS_S_     --------------------------
	.section	.text._Z6vecAddPfS_S_,"ax",@progbits
	.align	128
        .global         _Z6vecAddPfS_S_
        .type           _Z6vecAddPfS_S_,@function
        .size           _Z6vecAddPfS_S_,(.L_x_2 - _Z6vecAddPfS_S_)
        .other          _Z6vecAddPfS_S_,@"STO_CUDA_ENTRY STV_DEFAULT"
_Z6vecAddPfS_S_:
.text._Z6vecAddPfS_S_:
[----:B------:R-:W-:Y:S01]  /*0000*/  LDC R1, c[0x0][0x37c] ;  /* 0x0000df00ff017b82 */ /* 0x000fe20000000800 */
[----:B------:R-:W0:Y:S07]  /*0010*/  S2R R9, SR_TID.X ;  /* 0x0000000000097919 */ /* 0x000e2e0000002100 */
[----:B------:R-:W1:Y:S01]  /*0020*/  S2UR UR4, SR_CTAID.X ;  /* 0x00000000000479c3 */ /* 0x000e620000002500 */
[----:B------:R-:W2:Y:S07]  /*0030*/  LDCU.64 UR6, c[0x0][0x358] ;  /* 0x00006b00ff0677ac */ /* 0x000eae0008000a00 */
[----:B------:R-:W3:Y:S08]  /*0040*/  LDC.64 R2, c[0x0][0x380] ;  /* 0x0000e000ff027b82 */ /* 0x000ef00000000a00 */
[----:B------:R-:W4:Y:S01]  /*0050*/  LDC.64 R4, c[0x0][0x388] ;  /* 0x0000e200ff047b82 */ /* 0x000f220000000a00 */
[----:B-1----:R-:W-:-:S07]  /*0060*/  USHF.L.U32 UR4, UR4, 0xa, URZ ;  /* 0x0000000a04047899 */ /* 0x002fce00080006ff */
[----:B------:R-:W1:Y:S01]  /*0070*/  LDC.64 R6, c[0x0][0x390] ;  /* 0x0000e400ff067b82 */ /* 0x000e620000000a00 */
[----:B0-----:R-:W-:-:S05]  /*0080*/  LOP3.LUT R9, R9, UR4, RZ, 0xfc, !PT ;  /* 0x0000000409097c12 */ /* 0x001fca000f8efcff */
[----:B---3--:R-:W-:-:S04]  /*0090*/  IMAD.WIDE R2, R9, 0x4, R2 ;  /* 0x0000000409027825 */ /* 0x008fc800078e0202 */
[C---:B----4-:R-:W-:Y:S02]  /*00a0*/  IMAD.WIDE R4, R9.reuse, 0x4, R4 ;  /* 0x0000000409047825 */ /* 0x050fe400078e0204 */
[----:B--2---:R-:W2:Y:S04]  /*00b0*/  LDG.E R2, desc[UR6][R2.64] ;  /* 0x0000000602027981 */ /* 0x004ea8000c1e1900 */
[----:B------:R-:W2:Y:S01]  /*00c0*/  LDG.E R5, desc[UR6][R4.64] ;  /* 0x0000000604057981 */ /* 0x000ea2000c1e1900 */
[----:B-1----:R-:W-:-:S04]  /*00d0*/  IMAD.WIDE R6, R9, 0x4, R6 ;  /* 0x0000000409067825 */ /* 0x002fc800078e0206 */
[----:B--2---:R-:W-:-:S05]  /*00e0*/  FADD R9, R2, R5 ;  /* 0x0000000502097221 */ /* 0x004fca0000000000 */
[----:B------:R-:W-:Y:S01]  /*00f0*/  STG.E desc[UR6][R6.64], R9 ;  /* 0x0000000906007986 */ /* 0x000fe2000c101906 */
[----:B------:R-:W-:Y:S05]  /*0100*/  EXIT ;  /* 0x000000000000794d */ /* 0x000fea0003800000 */
.L_x_0:
[----:B------:R-:W-:-:S00]  /*0110*/  BRA `(.L_x_0) ;  /* 0xfffffffc00fc7947 */ /* 0x000fc0000383ffff */
[----:B------:R-:W-:-:S00]  /*0120*/  NOP ;  /* 0x0000000000007918 */ /* 0x000fc00000000000 */
        /* <DEDUP_REMOVED lines=13> */
.L_x_2:


//--------------------- .text._Z12genIncVectorPf  --------------------------
	.section	.text._Z12genIncVectorPf,"ax",@progbits
	.align	128
        .global         _Z12genIncVectorPf
        .type           _Z12genIncVectorPf,@function
        .size           _Z12genIncVectorPf,(.L_x_3 - _Z12genIncVectorPf)
        .other          _Z12genIncVectorPf,@"STO_CUDA_ENTRY STV_DEFAULT"
_Z12genIncVectorPf:
.text._Z12genIncVectorPf:
[----:B------:R-:W-:Y:S01]  /*0000*/  LDC R1, c[0x0][0x37c] ;  /* 0x0000df00ff017b82 */ /* 0x000fe20000000800 */
[----:B------:R-:W0:Y:S07]  /*0010*/  S2R R5, SR_TID.X ;  /* 0x0000000000057919 */ /* 0x000e2e0000002100 */
[----:B------:R-:W1:Y:S01]  /*0020*/  S2UR UR4, SR_CTAID.X ;  /* 0x00000000000479c3 */ /* 0x000e620000002500 */
[----:B------:R-:W2:Y:S07]  /*0030*/  LDCU.64 UR6, c[0x0][0x358] ;  /* 0x00006b00ff0677ac */ /* 0x000eae0008000a00 */
[----:B------:R-:W3:Y:S01]  /*0040*/  LDC.64 R2, c[0x0][0x380] ;  /* 0x0000e000ff027b82 */ /* 0x000ee20000000a00 */
[----:B-1----:R-:W-:-:S06]  /*0050*/  USHF.L.U32 UR4, UR4, 0xa, URZ ;  /* 0x0000000a04047899 */ /* 0x002fcc00080006ff */
[----:B0-----:R-:W-:-:S04]  /*0060*/  LOP3.LUT R5, R5, UR4, RZ, 0xfc, !PT ;  /* 0x0000000405057c12 */ /* 0x001fc8000f8efcff */
[C---:B------:R-:W-:Y:S01]  /*0070*/  IADD3 R0, PT, PT, R5.reuse, 0x1, RZ ;  /* 0x0000000105007810 */ /* 0x040fe20007ffe0ff */
[----:B---3--:R-:W-:-:S03]  /*0080*/  IMAD.WIDE R2, R5, 0x4, R2 ;  /* 0x0000000405027825 */ /* 0x008fc600078e0202 */
[----:B------:R-:W-:-:S05]  /*0090*/  I2FP.F32.S32 R5, R0 ;  /* 0x0000000000057245 */ /* 0x000fca0000201400 */
[----:B--2---:R-:W-:Y:S01]  /*00a0*/  STG.E desc[UR6][R2.64], R5 ;  /* 0x0000000502007986 */ /* 0x004fe2000c101906 */
[----:B------:R-:W-:Y:S05]  /*00b0*/  EXIT ;  /* 0x000000000000794d */ /* 0x000fea0003800000 */
.L_x_1:
        /* <DEDUP_REMOVED lines=12> */
.L_x_3:


//--------------------- .nv.shared.reserved.0     --------------------------
	.section	.nv.shared.reserved.0,"aw",@nobits
	.weak		__nv_reservedSMEM_offset_0_alias
	.size		__nv_reservedSMEM_offset_0_alias, 0, 64
	.other		__nv_reservedSMEM_offset_0_alias,@"STO_CUDA_RESERVED_SHARED STV_DEFAULT"
__nv_reservedSMEM_offset_0_alias:
	.zero		0
	.zero		64


//--------------------- .nv.constant0._Z6vecAddPfS_S_ --------------------------
	.section	.nv.constant0._Z6vecAddPfS_S_,"a",@progbits
	.sectionflags	@""
	.align	4
.nv.constant0._Z6vecAddPfS_S_:
	.zero		920


//--------------------- .nv.constant0._Z12genIncVectorPf --------------------------
	.section	.nv.constant0._Z12genIncVectorPf,"a",@progbits
	.sectionflags	@""
	.align	4
.nv.constant0._Z12genIncVectorPf:
	.zero		904


//--------------------- SYMBOLS --------------------------

	.type		.nv.reservedSmem.offset0,@object
	.size		.nv.reservedSmem.offset0,0x4
